//
// Generated by NVIDIA NVVM Compiler
//
// Compiler Build ID: CL-36424714
// Cuda compilation tools, release 13.0, V13.0.88
// Based on NVVM 20.0.0
//

.version 9.0
.target sm_100
.address_size 64

	// .globl	_Z9calculatePxPbi

.visible .entry _Z9calculatePxPbi(
	.param .u64 .ptr .align 1 _Z9calculatePxPbi_param_0,
	.param .u64 .ptr .align 1 _Z9calculatePxPbi_param_1,
	.param .u32 _Z9calculatePxPbi_param_2
)
{
	.reg .pred 	%p<8>;
	.reg .b16 	%rs<2>;
	.reg .b32 	%r<16>;
	.reg .b64 	%rd<22>;

	ld.param.u64 	%rd7, [_Z9calculatePxPbi_param_0];
	ld.param.u64 	%rd8, [_Z9calculatePxPbi_param_1];
	ld.param.u32 	%r3, [_Z9calculatePxPbi_param_2];
	mov.u32 	%r4, %ctaid.x;
	mov.u32 	%r5, %ntid.x;
	mov.u32 	%r6, %tid.x;
	mad.lo.s32 	%r1, %r4, %r5, %r6;
	setp.ge.s32 	%p1, %r1, %r3;
	@%p1 bra 	$L__BB0_10;
	cvta.to.global.u64 	%rd9, %rd7;
	mul.wide.s32 	%rd10, %r1, 8;
	add.s64 	%rd11, %rd9, %rd10;
	ld.global.u64 	%rd1, [%rd11];
	setp.lt.s64 	%p2, %rd1, 2;
	mov.b32 	%r7, 0;
	mov.u32 	%r15, %r7;
	@%p2 bra 	$L__BB0_9;
	setp.lt.u64 	%p3, %rd1, 4;
	mov.b32 	%r8, -1;
	mov.u32 	%r15, %r8;
	@%p3 bra 	$L__BB0_9;
	mov.b64 	%rd20, 2;
	cvt.u32.u64 	%r10, %rd1;
	bra.uni 	$L__BB0_5;
$L__BB0_4:
	add.s64 	%rd2, %rd20, 1;
	mad.lo.s64 	%rd15, %rd20, %rd20, %rd20;
	add.s64 	%rd16, %rd15, %rd2;
	setp.gt.s64 	%p6, %rd16, %rd1;
	mov.u64 	%rd20, %rd2;
	mov.u32 	%r15, %r8;
	@%p6 bra 	$L__BB0_9;
$L__BB0_5:
	or.b64  	%rd13, %rd1, %rd20;
	and.b64  	%rd14, %rd13, -4294967296;
	setp.ne.s64 	%p4, %rd14, 0;
	@%p4 bra 	$L__BB0_7;
	cvt.u32.u64 	%r9, %rd20;
	rem.u32 	%r11, %r10, %r9;
	cvt.u64.u32 	%rd21, %r11;
	bra.uni 	$L__BB0_8;
$L__BB0_7:
	rem.u64 	%rd21, %rd1, %rd20;
$L__BB0_8:
	setp.ne.s64 	%p5, %rd21, 0;
	mov.u32 	%r15, %r7;
	@%p5 bra 	$L__BB0_4;
$L__BB0_9:
	cvt.s64.s32 	%rd17, %r1;
	cvta.to.global.u64 	%rd18, %rd8;
	add.s64 	%rd19, %rd18, %rd17;
	ld.global.s8 	%r14, [%rd19];
	setp.ne.s32 	%p7, %r15, %r14;
	selp.u16 	%rs1, 1, 0, %p7;
	st.global.u8 	[%rd19], %rs1;
$L__BB0_10:
	ret;

}


// ===== COMPILED SASS (sm_100) =====

	.target	sm_100

	.elftype	@"ET_EXEC"


//--------------------- .note.nv.tkinfo           --------------------------
	.section	.note.nv.tkinfo,"",@"SHT_NOTE"
	.sectionflags	@"SHF_NOTE_NV_TKINFO"
	.tkinfo
        /*0018*/ 	.word	0x00000002
        /*0030*/ 	.string	""
        /*0030*/ 	.string	"ptxas"
        /*0030*/ 	.string	"Cuda compilation tools, release 13.0, V13.0.88"
        /*0030*/ 	.string	"Build cuda_13.0.r13.0/compiler.36424714_0"
        /*0030*/ 	.string	"-arch sm_100 -m 64 "



//--------------------- .note.nv.cuinfo           --------------------------
	.section	.note.nv.cuinfo,"",@"SHT_NOTE"
	.sectionflags	@"SHF_NOTE_NV_CUINFO"
        /*0018*/ 	.short	0x0002
        /*001a*/ 	.short	0x0064
        /*001c*/ 	.short	0x0082
	.zero		2


//--------------------- .nv.info                  --------------------------
	.section	.nv.info,"",@"SHT_CUDA_INFO"
	.align	4


	//----- nvinfo : EIATTR_REGCOUNT
	.align		4
        /*0000*/ 	.byte	0x04, 0x2f
        /*0002*/ 	.short	(.L_1 - .L_0)
	.align		4
.L_0:
        /*0004*/ 	.word	index@(_Z9calculatePxPbi)
        /*0008*/ 	.word	0x00000014


	//----- nvinfo : EIATTR_FRAME_SIZE
	.align		4
.L_1:
        /*000c*/ 	.byte	0x04, 0x11
        /*000e*/ 	.short	(.L_3 - .L_2)
	.align		4
.L_2:
        /*0010*/ 	.word	index@($__internal_0_$__cuda_sm20_rem_u64)
        /*0014*/ 	.word	0x00000000


	//----- nvinfo : EIATTR_FRAME_SIZE
	.align		4
.L_3:
        /*0018*/ 	.byte	0x04, 0x11
        /*001a*/ 	.short	(.L_5 - .L_4)
	.align		4
.L_4:
        /*001c*/ 	.word	index@(_Z9calculatePxPbi)
        /*0020*/ 	.word	0x00000000


	//----- nvinfo : EIATTR_MIN_STACK_SIZE
	.align		4
.L_5:
        /*0024*/ 	.byte	0x04, 0x12
        /*0026*/ 	.short	(.L_7 - .L_6)
	.align		4
.L_6:
        /*0028*/ 	.word	index@(_Z9calculatePxPbi)
        /*002c*/ 	.word	0x00000000
.L_7:


//--------------------- .nv.compat                --------------------------
	.section	.nv.compat,"",@"SHT_CUDA_COMPAT_INFO"
	.align	4
        /*0000*/ 	.byte	0x02, 0x09, 0x00, 0x00, 0x02, 0x02, 0x01, 0x00, 0x02, 0x05, 0x05, 0x00, 0x03, 0x07, 0x01, 0x01
        /*0010*/ 	.byte	0x02, 0x03, 0x00, 0x00, 0x02, 0x06, 0x01, 0x00, 0x04, 0x0b, 0x08, 0x00, 0x09, 0x00, 0x00, 0x00
        /*0020*/ 	.byte	0x00, 0x00, 0x00, 0x00


//--------------------- .nv.info._Z9calculatePxPbi --------------------------
	.section	.nv.info._Z9calculatePxPbi,"",@"SHT_CUDA_INFO"
	.sectionflags	@""
	.align	4


	//----- nvinfo : EIATTR_CUDA_API_VERSION
	.align		4
        /*0000*/ 	.byte	0x04, 0x37
        /*0002*/ 	.short	(.L_9 - .L_8)
.L_8:
        /*0004*/ 	.word	0x00000082


	//----- nvinfo : EIATTR_KPARAM_INFO
	.align		4
.L_9:
        /*0008*/ 	.byte	0x04, 0x17
        /*000a*/ 	.short	(.L_11 - .L_10)
.L_10:
        /*000c*/ 	.word	0x00000000
        /*0010*/ 	.short	0x0002
        /*0012*/ 	.short	0x0010
        /*0014*/ 	.byte	0x00, 0xf0, 0x11, 0x00


	//----- nvinfo : EIATTR_KPARAM_INFO
	.align		4
.L_11:
        /*0018*/ 	.byte	0x04, 0x17
        /*001a*/ 	.short	(.L_13 - .L_12)
.L_12:
        /*001c*/ 	.word	0x00000000
        /*0020*/ 	.short	0x0001
        /*0022*/ 	.short	0x0008
        /*0024*/ 	.byte	0x00, 0xf5, 0x21, 0x00


	//----- nvinfo : EIATTR_KPARAM_INFO
	.align		4
.L_13:
        /*0028*/ 	.byte	0x04, 0x17
        /*002a*/ 	.short	(.L_15 - .L_14)
.L_14:
        /*002c*/ 	.word	0x00000000
        /*0030*/ 	.short	0x0000
        /*0032*/ 	.short	0x0000
        /*0034*/ 	.byte	0x00, 0xf5, 0x21, 0x00


	//----- nvinfo : EIATTR_SPARSE_MMA_MASK
	.align		4
.L_15:
        /*0038*/ 	.byte	0x03, 0x50
        /*003a*/ 	.short	0x0000


	//----- nvinfo : EIATTR_MAXREG_COUNT
	.align		4
        /*003c*/ 	.byte	0x03, 0x1b
        /*003e*/ 	.short	0x00ff


	//----- nvinfo : EIATTR_MERCURY_ISA_VERSION
	.align		4
        /*0040*/ 	.byte	0x03, 0x5f
        /*0042*/ 	.short	0x0101


	//----- nvinfo : EIATTR_VRC_CTA_INIT_COUNT
	.align		4
        /*0044*/ 	.byte	0x02, 0x4a
	.zero		1
	.zero		1


	//----- nvinfo : EIATTR_EXIT_INSTR_OFFSETS
	.align		4
        /*0048*/ 	.byte	0x04, 0x1c
        /*004a*/ 	.short	(.L_17 - .L_16)


	//   ....[0]....
.L_16:
        /*004c*/ 	.word	0x00000070


	//   ....[1]....
        /*0050*/ 	.word	0x000004c0


	//----- nvinfo : EIATTR_CRS_STACK_SIZE
	.align		4
.L_17:
        /*0054*/ 	.byte	0x04, 0x1e
        /*0056*/ 	.short	(.L_19 - .L_18)
.L_18:
        /*0058*/ 	.word	0x00000000


	//----- nvinfo : EIATTR_CBANK_PARAM_SIZE
	.align		4
.L_19:
        /*005c*/ 	.byte	0x03, 0x19
        /*005e*/ 	.short	0x0014


	//----- nvinfo : EIATTR_PARAM_CBANK
	.align		4
        /*0060*/ 	.byte	0x04, 0x0a
        /*0062*/ 	.short	(.L_21 - .L_20)
	.align		4
.L_20:
        /*0064*/ 	.word	index@(.nv.constant0._Z9calculatePxPbi)
        /*0068*/ 	.short	0x0380
        /*006a*/ 	.short	0x0014


	//----- nvinfo : EIATTR_SW_WAR
	.align		4
.L_21:
        /*006c*/ 	.byte	0x04, 0x36
        /*006e*/ 	.short	(.L_23 - .L_22)
.L_22:
        /*0070*/ 	.word	0x00000008
.L_23:


//--------------------- .nv.callgraph             --------------------------
	.section	.nv.callgraph,"",@"SHT_CUDA_CALLGRAPH"
	.align	4
	.sectionentsize	8
	.align		4
        /*0000*/ 	.word	0x00000000
	.align		4
        /*0004*/ 	.word	0xffffffff
	.align		4
        /*0008*/ 	.word	0x00000000
	.align		4
        /*000c*/ 	.word	0xfffffffe
	.align		4
        /*0010*/ 	.word	0x00000000
	.align		4
        /*0014*/ 	.word	0xfffffffd
	.align		4
        /*0018*/ 	.word	0x00000000
	.align		4
        /*001c*/ 	.word	0xfffffffc


//--------------------- .text._Z9calculatePxPbi   --------------------------
	.section	.text._Z9calculatePxPbi,"ax",@progbits
	.align	128
        .global         _Z9calculatePxPbi
        .type           _Z9calculatePxPbi,@function
        .size           _Z9calculatePxPbi,(.L_x_7 - _Z9calculatePxPbi)
        .other          _Z9calculatePxPbi,@"STO_CUDA_ENTRY STV_DEFAULT"
_Z9calculatePxPbi:
.text._Z9calculatePxPbi:
[----:B------:R-:W-:Y:S01]  /*0000*/  LDC R1, c[0x0][0x37c] ;  /* 0x0000df00ff017b82 */ /* 0x000fe20000000800 */
[----:B------:R-:W0:Y:S07]  /*0010*/  S2R R3, SR_TID.X ;  /* 0x0000000000037919 */ /* 0x000e2e0000002100 */
[----:B------:R-:W0:Y:S01]  /*0020*/  S2UR UR4, SR_CTAID.X ;  /* 0x00000000000479c3 */ /* 0x000e220000002500 */
[----:B------:R-:W1:Y:S07]  /*0030*/  LDCU UR5, c[0x0][0x390] ;  /* 0x00007200ff0577ac */ /* 0x000e6e0008000800 */
[----:B------:R-:W0:Y:S02]  /*0040*/  LDC R0, c[0x0][0x360] ;  /* 0x0000d800ff007b82 */ /* 0x000e240000000800 */
[----:B0-----:R-:W-:-:S05]  /*0050*/  IMAD R0, R0, UR4, R3 ;  /* 0x0000000400007c24 */ /* 0x001fca000f8e0203 */
[----:B-1----:R-:W-:-:S13]  /*0060*/  ISETP.GE.AND P0, PT, R0, UR5, PT ;  /* 0x0000000500007c0c */ /* 0x002fda000bf06270 */
[----:B------:R-:W-:Y:S05]  /*0070*/  @P0 EXIT ;  /* 0x000000000000094d */ /* 0x000fea0003800000 */
[----:B------:R-:W0:Y:S01]  /*0080*/  LDC.64 R2, c[0x0][0x380] ;  /* 0x0000e000ff027b82 */ /* 0x000e220000000a00 */
[----:B------:R-:W1:Y:S01]  /*0090*/  LDCU.64 UR4, c[0x0][0x358] ;  /* 0x00006b00ff0477ac */ /* 0x000e620008000a00 */
[----:B0-----:R-:W-:-:S06]  /*00a0*/  IMAD.WIDE R2, R0, 0x8, R2 ;  /* 0x0000000800027825 */ /* 0x001fcc00078e0202 */
[----:B-1----:R-:W2:Y:S01]  /*00b0*/  LDG.E.64 R2, desc[UR4][R2.64] ;  /* 0x0000000402027981 */ /* 0x002ea2000c1e1b00 */
[----:B------:R-:W-:Y:S01]  /*00c0*/  BSSY.RECONVERGENT B0, `(.L_x_0) ;  /* 0x0000038000007945 */ /* 0x000fe20003800200 */
[----:B------:R-:W-:Y:S01]  /*00d0*/  IMAD.MOV.U32 R6, RZ, RZ, RZ ;  /* 0x000000ffff067224 */ /* 0x000fe200078e00ff */
[----:B--2---:R-:W-:-:S04]  /*00e0*/  ISETP.GE.U32.AND P0, PT, R2, 0x2, PT ;  /* 0x000000020200780c */ /* 0x004fc80003f06070 */
[----:B------:R-:W-:-:S13]  /*00f0*/  ISETP.GE.AND.EX P0, PT, R3, RZ, PT, P0 ;  /* 0x000000ff0300720c */ /* 0x000fda0003f06300 */
[----:B------:R-:W-:Y:S05]  /*0100*/  @!P0 BRA `(.L_x_1) ;  /* 0x0000000000cc8947 */ /* 0x000fea0003800000 */
[----:B------:R-:W-:Y:S01]  /*0110*/  ISETP.GE.U32.AND P0, PT, R2, 0x4, PT ;  /* 0x000000040200780c */ /* 0x000fe20003f06070 */
[----:B------:R-:W-:-:S03]  /*0120*/  IMAD.MOV.U32 R6, RZ, RZ, -0x1 ;  /* 0xffffffffff067424 */ /* 0x000fc600078e00ff */
[----:B------:R-:W-:-:S13]  /*0130*/  ISETP.GE.U32.AND.EX P0, PT, R3, RZ, PT, P0 ;  /* 0x000000ff0300720c */ /* 0x000fda0003f06100 */
[----:B------:R-:W-:Y:S05]  /*0140*/  @!P0 BRA `(.L_x_1) ;  /* 0x0000000000bc8947 */ /* 0x000fea0003800000 */
[----:B------:R-:W-:Y:S02]  /*0150*/  HFMA2 R4, -RZ, RZ, 0, 0 ;  /* 0x00000000ff047431 */ /* 0x000fe400000001ff */
[----:B------:R-:W-:-:S07]  /*0160*/  IMAD.MOV.U32 R5, RZ, RZ, 0x2 ;  /* 0x00000002ff057424 */ /* 0x000fce00078e00ff */
.L_x_5:
[----:B------:R-:W-:Y:S01]  /*0170*/  LOP3.LUT R6, R3, R4, RZ, 0xfc, !PT ;  /* 0x0000000403067212 */ /* 0x000fe200078efcff */
[----:B------:R-:W-:Y:S03]  /*0180*/  BSSY.RECONVERGENT B1, `(.L_x_2) ;  /* 0x000001b000017945 */ /* 0x000fe60003800200 */
[----:B------:R-:W-:-:S13]  /*0190*/  ISETP.NE.U32.AND P0, PT, R6, RZ, PT ;  /* 0x000000ff0600720c */ /* 0x000fda0003f05070 */
[----:B------:R-:W-:Y:S05]  /*01a0*/  @P0 BRA `(.L_x_3) ;  /* 0x0000000000500947 */ /* 0x000fea0003800000 */
[----:B------:R-:W0:Y:S01]  /*01b0*/  I2F.U32.RP R8, R5 ;  /* 0x0000000500087306 */ /* 0x000e220000209000 */
[----:B------:R-:W-:-:S07]  /*01c0*/  ISETP.NE.U32.AND P1, PT, R5, RZ, PT ;  /* 0x000000ff0500720c */ /* 0x000fce0003f25070 */
[----:B0-----:R-:W0:Y:S02]  /*01d0*/  MUFU.RCP R8, R8 ;  /* 0x0000000800087308 */ /* 0x001e240000001000 */
[----:B0-----:R-:W-:-:S06]  /*01e0*/  VIADD R6, R8, 0xffffffe ;  /* 0x0ffffffe08067836 */ /* 0x001fcc0000000000 */
[----:B------:R0:W1:Y:S02]  /*01f0*/  F2I.FTZ.U32.TRUNC.NTZ R7, R6 ;  /* 0x0000000600077305 */ /* 0x000064000021f000 */
[----:B0-----:R-:W-:Y:S01]  /*0200*/  MOV R6, RZ ;  /* 0x000000ff00067202 */ /* 0x001fe20000000f00 */
[----:B-1----:R-:W-:-:S04]  /*0210*/  IMAD.MOV R10, RZ, RZ, -R7 ;  /* 0x000000ffff0a7224 */ /* 0x002fc800078e0a07 */
[----:B------:R-:W-:-:S04]  /*0220*/  IMAD R9, R10, R5, RZ ;  /* 0x000000050a097224 */ /* 0x000fc800078e02ff */
[----:B------:R-:W-:-:S06]  /*0230*/  IMAD.HI.U32 R7, R7, R9, R6 ;  /* 0x0000000907077227 */ /* 0x000fcc00078e0006 */
[----:B------:R-:W-:-:S04]  /*0240*/  IMAD.HI.U32 R7, R7, R2, RZ ;  /* 0x0000000207077227 */ /* 0x000fc800078e00ff */
[----:B------:R-:W-:-:S04]  /*0250*/  IMAD.MOV R7, RZ, RZ, -R7 ;  /* 0x000000ffff077224 */ /* 0x000fc800078e0a07 */
[----:B------:R-:W-:-:S05]  /*0260*/  IMAD R10, R5, R7, R2 ;  /* 0x00000007050a7224 */ /* 0x000fca00078e0202 */
[----:B------:R-:W-:-:S13]  /*0270*/  ISETP.GE.U32.AND P0, PT, R10, R5, PT ;  /* 0x000000050a00720c */ /* 0x000fda0003f06070 */
[----:B------:R-:W-:-:S05]  /*0280*/  @P0 IMAD.IADD R10, R10, 0x1, -R5 ;  /* 0x000000010a0a0824 */ /* 0x000fca00078e0a05 */
[----:B------:R-:W-:-:S13]  /*0290*/  ISETP.GE.U32.AND P0, PT, R10, R5, PT ;  /* 0x000000050a00720c */ /* 0x000fda0003f06070 */
[-C--:B------:R-:W-:Y:S02]  /*02a0*/  @P0 IADD3 R10, PT, PT, R10, -R5.reuse, RZ ;  /* 0x800000050a0a0210 */ /* 0x080fe40007ffe0ff */
[----:B------:R-:W-:-:S04]  /*02b0*/  @!P1 LOP3.LUT R10, RZ, R5, RZ, 0x33, !PT ;  /* 0x00000005ff0a9212 */ /* 0x000fc800078e33ff */
[----:B------:R-:W-:-:S04]  /*02c0*/  ISETP.NE.U32.AND P0, PT, R10, RZ, PT ;  /* 0x000000ff0a00720c */ /* 0x000fc80003f05070 */
[----:B------:R-:W-:Y:S01]  /*02d0*/  ISETP.NE.AND.EX P0, PT, RZ, RZ, PT, P0 ;  /* 0x000000ffff00720c */ /* 0x000fe20003f05300 */
[----:B------:R-:W-:-:S12]  /*02e0*/  BRA `(.L_x_4) ;  /* 0x0000000000107947 */ /* 0x000fd80003800000 */
.L_x_3:
[----:B------:R-:W-:-:S07]  /*02f0*/  MOV R6, 0x310 ;  /* 0x0000031000067802 */ /* 0x000fce0000000f00 */
[----:B------:R-:W-:Y:S05]  /*0300*/  CALL.REL.NOINC `($__internal_0_$__cuda_sm20_rem_u64) ;  /* 0x0000000000707944 */ /* 0x000fea0003c00000 */
[----:B------:R-:W-:-:S04]  /*0310*/  ISETP.NE.U32.AND P0, PT, R8, RZ, PT ;  /* 0x000000ff0800720c */ /* 0x000fc80003f05070 */
[----:B------:R-:W-:-:S13]  /*0320*/  ISETP.NE.AND.EX P0, PT, R9, RZ, PT, P0 ;  /* 0x000000ff0900720c */ /* 0x000fda0003f05300 */
.L_x_4:
[----:B------:R-:W-:Y:S05]  /*0330*/  BSYNC.RECONVERGENT B1 ;  /* 0x0000000000017941 */ /* 0x000fea0003800200 */
.L_x_2:
[----:B------:R-:W-:Y:S01]  /*0340*/  IMAD.MOV.U32 R6, RZ, RZ, RZ ;  /* 0x000000ffff067224 */ /* 0x000fe200078e00ff */
[----:B------:R-:W-:Y:S06]  /*0350*/  @!P0 BRA `(.L_x_1) ;  /* 0x0000000000388947 */ /* 0x000fec0003800000 */
[----:B------:R-:W-:Y:S01]  /*0360*/  MOV R7, R4 ;  /* 0x0000000400077202 */ /* 0x000fe20000000f00 */
[----:B------:R-:W-:Y:S01]  /*0370*/  IMAD.MOV.U32 R6, RZ, RZ, R5 ;  /* 0x000000ffff067224 */ /* 0x000fe200078e0005 */
[C---:B------:R-:W-:Y:S01]  /*0380*/  IADD3 R9, P0, PT, R5.reuse, 0x1, RZ ;  /* 0x0000000105097810 */ /* 0x040fe20007f1e0ff */
[-C--:B------:R-:W-:Y:S02]  /*0390*/  IMAD R8, R4, R5.reuse, RZ ;  /* 0x0000000504087224 */ /* 0x080fe400078e02ff */
[----:B------:R-:W-:-:S04]  /*03a0*/  IMAD.WIDE.U32 R6, R5, R5, R6 ;  /* 0x0000000505067225 */ /* 0x000fc800078e0006 */
[----:B------:R-:W-:Y:S02]  /*03b0*/  IMAD R11, R5, R4, R8 ;  /* 0x00000004050b7224 */ /* 0x000fe400078e0208 */
[----:B------:R-:W-:Y:S01]  /*03c0*/  IMAD.X R4, RZ, RZ, R4, P0 ;  /* 0x000000ffff047224 */ /* 0x000fe200000e0604 */
[----:B------:R-:W-:-:S04]  /*03d0*/  IADD3 R5, P0, PT, R9, R6, RZ ;  /* 0x0000000609057210 */ /* 0x000fc80007f1e0ff */
[----:B------:R-:W-:Y:S02]  /*03e0*/  IADD3.X R6, PT, PT, R4, R7, R11, P0, !PT ;  /* 0x0000000704067210 */ /* 0x000fe400007fe40b */
[----:B------:R-:W-:Y:S01]  /*03f0*/  ISETP.GT.U32.AND P0, PT, R5, R2, PT ;  /* 0x000000020500720c */ /* 0x000fe20003f04070 */
[----:B------:R-:W-:-:S03]  /*0400*/  IMAD.MOV.U32 R5, RZ, RZ, R9 ;  /* 0x000000ffff057224 */ /* 0x000fc600078e0009 */
[----:B------:R-:W-:-:S13]  /*0410*/  ISETP.GT.AND.EX P0, PT, R6, R3, PT, P0 ;  /* 0x000000030600720c */ /* 0x000fda0003f04300 */
[----:B------:R-:W-:Y:S05]  /*0420*/  @!P0 BRA `(.L_x_5) ;  /* 0xfffffffc00508947 */ /* 0x000fea000383ffff */
[----:B------:R-:W-:-:S07]  /*0430*/  MOV R6, 0xffffffff ;  /* 0xffffffff00067802 */ /* 0x000fce0000000f00 */
.L_x_1:
[----:B------:R-:W-:Y:S05]  /*0440*/  BSYNC.RECONVERGENT B0 ;  /* 0x0000000000007941 */ /* 0x000fea0003800200 */
.L_x_0:
[----:B------:R-:W0:Y:S02]  /*0450*/  LDCU.64 UR6, c[0x0][0x388] ;  /* 0x00007100ff0677ac */ /* 0x000e240008000a00 */
[----:B0-----:R-:W-:-:S04]  /*0460*/  IADD3 R2, P0, PT, R0, UR6, RZ ;  /* 0x0000000600027c10 */ /* 0x001fc8000ff1e0ff */
[----:B------:R-:W-:-:S05]  /*0470*/  LEA.HI.X.SX32 R3, R0, UR7, 0x1, P0 ;  /* 0x0000000700037c11 */ /* 0x000fca00080f0eff */
[----:B------:R-:W2:Y:S02]  /*0480*/  LDG.E.S8 R5, desc[UR4][R2.64] ;  /* 0x0000000402057981 */ /* 0x000ea4000c1e1300 */
[----:B--2---:R-:W-:-:S04]  /*0490*/  ISETP.NE.AND P0, PT, R6, R5, PT ;  /* 0x000000050600720c */ /* 0x004fc80003f05270 */
[----:B------:R-:W-:-:S05]  /*04a0*/  SEL R5, RZ, 0x1, !P0 ;  /* 0x00000001ff057807 */ /* 0x000fca0004000000 */
[----:B------:R-:W-:Y:S01]  /*04b0*/  STG.E.U8 desc[UR4][R2.64], R5 ;  /* 0x0000000502007986 */ /* 0x000fe2000c101104 */
[----:B------:R-:W-:Y:S05]  /*04c0*/  EXIT ;  /* 0x000000000000794d */ /* 0x000fea0003800000 */
        .weak           $__internal_0_$__cuda_sm20_rem_u64
        .type           $__internal_0_$__cuda_sm20_rem_u64,@function
        .size           $__internal_0_$__cuda_sm20_rem_u64,(.L_x_7 - $__internal_0_$__cuda_sm20_rem_u64)
$__internal_0_$__cuda_sm20_rem_u64:
[----:B------:R-:W-:Y:S02]  /*04d0*/  IMAD.MOV.U32 R12, RZ, RZ, R5 ;  /* 0x000000ffff0c7224 */ /* 0x000fe400078e0005 */
[----:B------:R-:W-:-:S04]  /*04e0*/  IMAD.MOV.U32 R13, RZ, RZ, R4 ;  /* 0x000000ffff0d7224 */ /* 0x000fc800078e0004 */
[----:B------:R-:W0:Y:S08]  /*04f0*/  I2F.U64.RP R7, R12 ;  /* 0x0000000c00077312 */ /* 0x000e300000309000 */
[----:B0-----:R-:W0:Y:S02]  /*0500*/  MUFU.RCP R7, R7 ;  /* 0x0000000700077308 */ /* 0x001e240000001000 */
[----:B0-----:R-:W-:-:S06]  /*0510*/  IADD3 R8, PT, PT, R7, 0x1ffffffe, RZ ;  /* 0x1ffffffe07087810 */ /* 0x001fcc0007ffe0ff */
[----:B------:R-:W0:Y:S02]  /*0520*/  F2I.U64.TRUNC R8, R8 ;  /* 0x0000000800087311 */ /* 0x000e24000020d800 */
[----:B0-----:R-:W-:-:S04]  /*0530*/  IMAD.WIDE.U32 R10, R8, R5, RZ ;  /* 0x00000005080a7225 */ /* 0x001fc800078e00ff */
[----:B------:R-:W-:Y:S01]  /*0540*/  IMAD R11, R8, R4, R11 ;  /* 0x00000004080b7224 */ /* 0x000fe200078e020b */
[----:B------:R-:W-:-:S03]  /*0550*/  IADD3 R15, P0, PT, RZ, -R10, RZ ;  /* 0x8000000aff0f7210 */ /* 0x000fc60007f1e0ff */
[----:B------:R-:W-:Y:S02]  /*0560*/  IMAD R11, R9, R5, R11 ;  /* 0x00000005090b7224 */ /* 0x000fe400078e020b */
[----:B------:R-:W-:-:S04]  /*0570*/  IMAD.HI.U32 R10, R8, R15, RZ ;  /* 0x0000000f080a7227 */ /* 0x000fc800078e00ff */
[----:B------:R-:W-:Y:S02]  /*0580*/  IMAD.X R17, RZ, RZ, ~R11, P0 ;  /* 0x000000ffff117224 */ /* 0x000fe400000e0e0b */
[----:B------:R-:W-:Y:S02]  /*0590*/  IMAD.MOV.U32 R11, RZ, RZ, R8 ;  /* 0x000000ffff0b7224 */ /* 0x000fe400078e0008 */
[-C--:B------:R-:W-:Y:S02]  /*05a0*/  IMAD R13, R9, R17.reuse, RZ ;  /* 0x00000011090d7224 */ /* 0x080fe400078e02ff */
[----:B------:R-:W-:-:S04]  /*05b0*/  IMAD.WIDE.U32 R10, P0, R8, R17, R10 ;  /* 0x00000011080a7225 */ /* 0x000fc8000780000a */
[----:B------:R-:W-:-:S04]  /*05c0*/  IMAD.HI.U32 R7, R9, R17, RZ ;  /* 0x0000001109077227 */ /* 0x000fc800078e00ff */
[----:B------:R-:W-:Y:S01]  /*05d0*/  IMAD.HI.U32 R10, P1, R9, R15, R10 ;  /* 0x0000000f090a7227 */ /* 0x000fe2000782000a */
[----:B------:R-:W-:-:S04]  /*05e0*/  IADD3.X R7, PT, PT, R7, R9, RZ, P0, !PT ;  /* 0x0000000907077210 */ /* 0x000fc800007fe4ff */
[----:B------:R-:W-:-:S04]  /*05f0*/  IADD3 R11, P2, PT, R13, R10, RZ ;  /* 0x0000000a0d0b7210 */ /* 0x000fc80007f5e0ff */
[----:B------:R-:W-:Y:S01]  /*0600*/  IADD3.X R7, PT, PT, RZ, RZ, R7, P2, P1 ;  /* 0x000000ffff077210 */ /* 0x000fe200017e2407 */
[----:B------:R-:W-:-:S04]  /*0610*/  IMAD.WIDE.U32 R8, R11, R5, RZ ;  /* 0x000000050b087225 */ /* 0x000fc800078e00ff */
[----:B------:R-:W-:Y:S01]  /*0620*/  IMAD R10, R11, R4, R9 ;  /* 0x000000040b0a7224 */ /* 0x000fe200078e0209 */
[----:B------:R-:W-:-:S03]  /*0630*/  IADD3 R9, P0, PT, RZ, -R8, RZ ;  /* 0x80000008ff097210 */ /* 0x000fc60007f1e0ff */
[----:B------:R-:W-:Y:S02]  /*0640*/  IMAD R8, R7, R5, R10 ;  /* 0x0000000507087224 */ /* 0x000fe400078e020a */
[----:B------:R-:W-:-:S04]  /*0650*/  IMAD.HI.U32 R10, R11, R9, RZ ;  /* 0x000000090b0a7227 */ /* 0x000fc800078e00ff */
[----:B------:R-:W-:-:S04]  /*0660*/  IMAD.X R8, RZ, RZ, ~R8, P0 ;  /* 0x000000ffff087224 */ /* 0x000fc800000e0e08 */
[----:B------:R-:W-:-:S04]  /*0670*/  IMAD.WIDE.U32 R10, P0, R11, R8, R10 ;  /* 0x000000080b0a7225 */ /* 0x000fc8000780000a */
[C---:B------:R-:W-:Y:S02]  /*0680*/  IMAD R12, R7.reuse, R8, RZ ;  /* 0x00000008070c7224 */ /* 0x040fe400078e02ff */
[----:B------:R-:W-:-:S04]  /*0690*/  IMAD.HI.U32 R11, P1, R7, R9, R10 ;  /* 0x00000009070b7227 */ /* 0x000fc8000782000a */
[----:B------:R-:W-:Y:S02]  /*06a0*/  HFMA2 R9, -RZ, RZ, 0, 0 ;  /* 0x00000000ff097431 */ /* 0x000fe400000001ff */
[----:B------:R-:W-:Y:S01]  /*06b0*/  IMAD.HI.U32 R8, R7, R8, RZ ;  /* 0x0000000807087227 */ /* 0x000fe200078e00ff */
[----:B------:R-:W-:-:S03]  /*06c0*/  IADD3 R11, P2, PT, R12, R11, RZ ;  /* 0x0000000b0c0b7210 */ /* 0x000fc60007f5e0ff */
[----:B------:R-:W-:Y:S02]  /*06d0*/  IMAD.X R7, R8, 0x1, R7, P0 ;  /* 0x0000000108077824 */ /* 0x000fe400000e0607 */
[----:B------:R-:W-:-:S03]  /*06e0*/  IMAD.HI.U32 R8, R11, R2, RZ ;  /* 0x000000020b087227 */ /* 0x000fc600078e00ff */
[----:B------:R-:W-:Y:S01]  /*06f0*/  IADD3.X R7, PT, PT, RZ, RZ, R7, P2, P1 ;  /* 0x000000ffff077210 */ /* 0x000fe200017e2407 */
[----:B------:R-:W-:-:S04]  /*0700*/  IMAD.WIDE.U32 R8, R11, R3, R8 ;  /* 0x000000030b087225 */ /* 0x000fc800078e0008 */
[C---:B------:R-:W-:Y:S02]  /*0710*/  IMAD R11, R7.reuse, R3, RZ ;  /* 0x00000003070b7224 */ /* 0x040fe400078e02ff */
[----:B------:R-:W-:-:S04]  /*0720*/  IMAD.HI.U32 R8, P0, R7, R2, R8 ;  /* 0x0000000207087227 */ /* 0x000fc80007800008 */
[----:B------:R-:W-:Y:S01]  /*0730*/  IMAD.HI.U32 R7, R7, R3, RZ ;  /* 0x0000000307077227 */ /* 0x000fe200078e00ff */
[----:B------:R-:W-:-:S03]  /*0740*/  IADD3 R11, P1, PT, R11, R8, RZ ;  /* 0x000000080b0b7210 */ /* 0x000fc60007f3e0ff */
[----:B------:R-:W-:Y:S02]  /*0750*/  IMAD.X R7, RZ, RZ, R7, P0 ;  /* 0x000000ffff077224 */ /* 0x000fe400000e0607 */
[----:B------:R-:W-:-:S04]  /*0760*/  IMAD.WIDE.U32 R8, R11, R5, RZ ;  /* 0x000000050b087225 */ /* 0x000fc800078e00ff */
[----:B------:R-:W-:Y:S01]  /*0770*/  IMAD.X R10, RZ, RZ, R7, P1 ;  /* 0x000000ffff0a7224 */ /* 0x000fe200008e0607 */
[----:B------:R-:W-:Y:S01]  /*0780*/  IADD3 R8, P1, PT, -R8, R2, RZ ;  /* 0x0000000208087210 */ /* 0x000fe20007f3e1ff */
[----:B------:R-:W-:-:S03]  /*0790*/  IMAD R11, R11, R4, R9 ;  /* 0x000000040b0b7224 */ /* 0x000fc600078e0209 */
[-C--:B------:R-:W-:Y:S01]  /*07a0*/  ISETP.GE.U32.AND P0, PT, R8, R5.reuse, PT ;  /* 0x000000050800720c */ /* 0x080fe20003f06070 */
[----:B------:R-:W-:-:S05]  /*07b0*/  IMAD R10, R10, R5, R11 ;  /* 0x000000050a0a7224 */ /* 0x000fca00078e020b */
[----:B------:R-:W-:Y:S02]  /*07c0*/  IADD3.X R9, PT, PT, ~R10, R3, RZ, P1, !PT ;  /* 0x000000030a097210 */ /* 0x000fe40000ffe5ff */
[----:B------:R-:W-:Y:S02]  /*07d0*/  IADD3 R10, P1, PT, -R5, R8, RZ ;  /* 0x00000008050a7210 */ /* 0x000fe40007f3e1ff */
[----:B------:R-:W-:-:S03]  /*07e0*/  ISETP.GE.U32.AND.EX P0, PT, R9, R4, PT, P0 ;  /* 0x000000040900720c */ /* 0x000fc60003f06100 */
[--C-:B------:R-:W-:Y:S01]  /*07f0*/  IMAD.X R7, R9, 0x1, ~R4.reuse, P1 ;  /* 0x0000000109077824 */ /* 0x100fe200008e0e04 */
[----:B------:R-:W-:Y:S02]  /*0800*/  SEL R10, R10, R8, P0 ;  /* 0x000000080a0a7207 */ /* 0x000fe40000000000 */
[----:B------:R-:W-:Y:S02]  /*0810*/  ISETP.NE.U32.AND P1, PT, R5, RZ, PT ;  /* 0x000000ff0500720c */ /* 0x000fe40003f25070 */
[----:B------:R-:W-:Y:S02]  /*0820*/  SEL R7, R7, R9, P0 ;  /* 0x0000000907077207 */ /* 0x000fe40000000000 */
[----:B------:R-:W-:Y:S02]  /*0830*/  IADD3 R8, P2, PT, -R5, R10, RZ ;  /* 0x0000000a05087210 */ /* 0x000fe40007f5e1ff */
[----:B------:R-:W-:Y:S02]  /*0840*/  ISETP.GE.U32.AND P0, PT, R10, R5, PT ;  /* 0x000000050a00720c */ /* 0x000fe40003f06070 */
[----:B------:R-:W-:Y:S01]  /*0850*/  ISETP.NE.AND.EX P1, PT, R4, RZ, PT, P1 ;  /* 0x000000ff0400720c */ /* 0x000fe20003f25310 */
[C---:B------:R-:W-:Y:S01]  /*0860*/  IMAD.X R9, R7.reuse, 0x1, ~R4, P2 ;  /* 0x0000000107097824 */ /* 0x040fe200010e0e04 */
[----:B------:R-:W-:-:S04]  /*0870*/  ISETP.GE.U32.AND.EX P0, PT, R7, R4, PT, P0 ;  /* 0x000000040700720c */ /* 0x000fc80003f06100 */
[----:B------:R-:W-:Y:S02]  /*0880*/  SEL R9, R9, R7, P0 ;  /* 0x0000000709097207 */ /* 0x000fe40000000000 */
[----:B------:R-:W-:Y:S02]  /*0890*/  MOV R7, 0x0 ;  /* 0x0000000000077802 */ /* 0x000fe40000000f00 */
[----:B------:R-:W-:Y:S02]  /*08a0*/  SEL R8, R8, R10, P0 ;  /* 0x0000000a08087207 */ /* 0x000fe40000000000 */
[----:B------:R-:W-:Y:S02]  /*08b0*/  SEL R9, R9, 0xffffffff, P1 ;  /* 0xffffffff09097807 */ /* 0x000fe40000800000 */
[----:B------:R-:W-:Y:S01]  /*08c0*/  SEL R8, R8, 0xffffffff, P1 ;  /* 0xffffffff08087807 */ /* 0x000fe20000800000 */
[----:B------:R-:W-:Y:S06]  /*08d0*/  RET.REL.NODEC R6 `(_Z9calculatePxPbi) ;  /* 0xfffffff406c87950 */ /* 0x000fec0003c3ffff */
.L_x_6:
[----:B------:R-:W-:-:S00]  /*08e0*/  BRA `(.L_x_6) ;  /* 0xfffffffc00fc7947 */ /* 0x000fc0000383ffff */
[----:B------:R-:W-:-:S00]  /*08f0*/  NOP ;  /* 0x0000000000007918 */ /* 0x000fc00000000000 */
        /* <DEDUP_REMOVED lines=8> */
.L_x_7:


//--------------------- .nv.shared.reserved.0     --------------------------
	.section	.nv.shared.reserved.0,"aw",@nobits
	.weak		__nv_reservedSMEM_offset_0_alias
	.size		__nv_reservedSMEM_offset_0_alias, 0, 64
	.other		__nv_reservedSMEM_offset_0_alias,@"STO_CUDA_RESERVED_SHARED STV_DEFAULT"
__nv_reservedSMEM_offset_0_alias:
	.zero		0
	.zero		64


//--------------------- .nv.constant0._Z9calculatePxPbi --------------------------
	.section	.nv.constant0._Z9calculatePxPbi,"a",@progbits
	.sectionflags	@""
	.align	4
.nv.constant0._Z9calculatePxPbi:
	.zero		916


//--------------------- SYMBOLS --------------------------

	.type		.nv.reservedSmem.offset0,@object
	.size		.nv.reservedSmem.offset0,0x4
